	.headerflags	@"EF_CUDA_TEXMODE_UNIFIED EF_CUDA_64BIT_ADDRESS EF_CUDA_ACCELERATORS EF_CUDA_SM90 EF_CUDA_VIRTUAL_SM(EF_CUDA_SM90)"
	.elftype	@"ET_EXEC"


//--------------------- .nv.info                  --------------------------
	.section	.nv.info,"",@"SHT_CUDA_INFO"
	.align	4


	//----- nvinfo : EIATTR_REGCOUNT
	.align		4
        /*0000*/ 	.byte	0x04, 0x2f
        /*0002*/ 	.short	(.L_1 - .L_0)
	.align		4
.L_0:
        /*0004*/ 	.word	index@(triton_per_fused_abs_mean_sub_28)
        /*0008*/ 	.word	0x0000000a


	//----- nvinfo : EIATTR_MIN_STACK_SIZE
	.align		4
.L_1:
        /*000c*/ 	.byte	0x04, 0x12
        /*000e*/ 	.short	(.L_3 - .L_2)
	.align		4
.L_2:
        /*0010*/ 	.word	index@(triton_per_fused_abs_mean_sub_28)
        /*0014*/ 	.word	0x00000000


	//----- nvinfo : EIATTR_FRAME_SIZE
	.align		4
.L_3:
        /*0018*/ 	.byte	0x04, 0x11
        /*001a*/ 	.short	(.L_5 - .L_4)
	.align		4
.L_4:
        /*001c*/ 	.word	index@(triton_per_fused_abs_mean_sub_28)
        /*0020*/ 	.word	0x00000000


	//----- nvinfo : EIATTR_MIN_STACK_SIZE
	.align		4
.L_5:
        /*0024*/ 	.byte	0x04, 0x12
        /*0026*/ 	.short	(.L_7 - .L_6)
	.align		4
.L_6:
        /*0028*/ 	.word	index@(triton_per_fused_abs_mean_sub_28)
        /*002c*/ 	.word	0x00000000
.L_7:


//--------------------- .nv.info.triton_per_fused_abs_mean_sub_28 --------------------------
	.section	.nv.info.triton_per_fused_abs_mean_sub_28,"",@"SHT_CUDA_INFO"
	.sectionflags	@""
	.align	4


	//----- nvinfo : EIATTR_CUDA_API_VERSION
	.align		4
        /*0000*/ 	.byte	0x04, 0x37
        /*0002*/ 	.short	(.L_9 - .L_8)
.L_8:
        /*0004*/ 	.word	0x0000007c


	//----- nvinfo : EIATTR_KPARAM_INFO
	.align		4
.L_9:
        /*0008*/ 	.byte	0x04, 0x17
        /*000a*/ 	.short	(.L_11 - .L_10)
.L_10:
        /*000c*/ 	.word	0x00000000
        /*0010*/ 	.short	0x0002
        /*0012*/ 	.short	0x0010
        /*0014*/ 	.byte	0x00, 0xf0, 0x11, 0x00


	//----- nvinfo : EIATTR_KPARAM_INFO
	.align		4
.L_11:
        /*0018*/ 	.byte	0x04, 0x17
        /*001a*/ 	.short	(.L_13 - .L_12)
.L_12:
        /*001c*/ 	.word	0x00000000
        /*0020*/ 	.short	0x0001
        /*0022*/ 	.short	0x0008
        /*0024*/ 	.byte	0x00, 0xf4, 0x21, 0x00


	//----- nvinfo : EIATTR_KPARAM_INFO
	.align		4
.L_13:
        /*0028*/ 	.byte	0x04, 0x17
        /*002a*/ 	.short	(.L_15 - .L_14)
.L_14:
        /*002c*/ 	.word	0x00000000
        /*0030*/ 	.short	0x0000
        /*0032*/ 	.short	0x0000
        /*0034*/ 	.byte	0x00, 0xf4, 0x21, 0x00


	//----- nvinfo : EIATTR_SPARSE_MMA_MASK
	.align		4
.L_15:
        /*0038*/ 	.byte	0x03, 0x50
        /*003a*/ 	.short	0x0000


	//----- nvinfo : EIATTR_MAXREG_COUNT
	.align		4
        /*003c*/ 	.byte	0x03, 0x1b
        /*003e*/ 	.short	0x00ff


	//----- nvinfo : EIATTR_COOP_GROUP_MASK_REGIDS
	.align		4
        /*0040*/ 	.byte	0x04, 0x29
        /*0042*/ 	.short	(.L_17 - .L_16)


	//   ....[0]....
.L_16:
        /*0044*/ 	.word	0xffffffff


	//   ....[1]....
        /*0048*/ 	.word	0xffffffff


	//   ....[2]....
        /*004c*/ 	.word	0xffffffff


	//   ....[3]....
        /*0050*/ 	.word	0xffffffff


	//----- nvinfo : EIATTR_COOP_GROUP_INSTR_OFFSETS
	.align		4
.L_17:
        /*0054*/ 	.byte	0x04, 0x28
        /*0056*/ 	.short	(.L_19 - .L_18)


	//   ....[0]....
.L_18:
        /*0058*/ 	.word	0x00000080


	//   ....[1]....
        /*005c*/ 	.word	0x000000a0


	//   ....[2]....
        /*0060*/ 	.word	0x000000c0


	//   ....[3]....
        /*0064*/ 	.word	0x000000e0


	//----- nvinfo : EIATTR_EXIT_INSTR_OFFSETS
	.align		4
.L_19:
        /*0068*/ 	.byte	0x04, 0x1c
        /*006a*/ 	.short	(.L_21 - .L_20)


	//   ....[0]....
.L_20:
        /*006c*/ 	.word	0x000000f0


	//   ....[1]....
        /*0070*/ 	.word	0x00000130


	//----- nvinfo : EIATTR_REQNTID
	.align		4
.L_21:
        /*0074*/ 	.byte	0x04, 0x10
        /*0076*/ 	.short	(.L_23 - .L_22)
.L_22:
        /*0078*/ 	.word	0x00000040
        /*007c*/ 	.word	0x00000001
        /*0080*/ 	.word	0x00000001


	//----- nvinfo : EIATTR_CBANK_PARAM_SIZE
	.align		4
.L_23:
        /*0084*/ 	.byte	0x03, 0x19
        /*0086*/ 	.short	0x0014


	//----- nvinfo : EIATTR_PARAM_CBANK
	.align		4
        /*0088*/ 	.byte	0x04, 0x0a
        /*008a*/ 	.short	(.L_25 - .L_24)
	.align		4
.L_24:
        /*008c*/ 	.word	index@(.nv.constant0.triton_per_fused_abs_mean_sub_28)
        /*0090*/ 	.short	0x0210
        /*0092*/ 	.short	0x0014


	//----- nvinfo : EIATTR_SW_WAR
	.align		4
.L_25:
        /*0094*/ 	.byte	0x04, 0x36
        /*0096*/ 	.short	(.L_27 - .L_26)
.L_26:
        /*0098*/ 	.word	0x00000008
.L_27:


//--------------------- .nv.callgraph             --------------------------
	.section	.nv.callgraph,"",@"SHT_CUDA_CALLGRAPH"
	.align	4
	.sectionentsize	8
	.align		4
        /*0000*/ 	.word	0x00000000
	.align		4
        /*0004*/ 	.word	0xffffffff
	.align		4
        /*0008*/ 	.word	0x00000000
	.align		4
        /*000c*/ 	.word	0xfffffffe
	.align		4
        /*0010*/ 	.word	0x00000000
	.align		4
        /*0014*/ 	.word	0xfffffffd
	.align		4
        /*0018*/ 	.word	0x00000000
	.align		4
        /*001c*/ 	.word	0xfffffffc


//--------------------- .text.triton_per_fused_abs_mean_sub_28 --------------------------
	.section	.text.triton_per_fused_abs_mean_sub_28,"ax",@progbits
	.align	128
        .global         triton_per_fused_abs_mean_sub_28
        .type           triton_per_fused_abs_mean_sub_28,@function
        .size           triton_per_fused_abs_mean_sub_28,(.L_x_1 - triton_per_fused_abs_mean_sub_28)
        .other          triton_per_fused_abs_mean_sub_28,@"STO_CUDA_ENTRY STV_DEFAULT"
triton_per_fused_abs_mean_sub_28:
.text.triton_per_fused_abs_mean_sub_28:
[----:B------:R-:W0:Y:S02]  /*0000*/  LDC R1, c[0x0][0x28] ;  /* 0x00000a00ff017b82 */ /* 0x000e240000000800 */
[----:B------:R-:W1:Y:S01]  /*0010*/  S2R R4, SR_TID.X ;  /* 0x0000000000047919 */ /* 0x000e620000002100 */
[----:B------:R-:W2:Y:S01]  /*0020*/  LDC.64 R2, c[0x0][0x210] ;  /* 0x00008400ff027b82 */ /* 0x000ea20000000a00 */
[----:B------:R-:W-:Y:S01]  /*0030*/  ULDC.64 UR4, c[0x0][0x208] ;  /* 0x0000820000047ab9 */ /* 0x000fe20000000a00 */
[----:B-1----:R-:W-:-:S05]  /*0040*/  LOP3.LUT R5, R4, 0xf, RZ, 0xc0, !PT ;  /* 0x0000000f04057812 */ /* 0x002fca00078ec0ff */
[----:B--2---:R-:W-:-:S06]  /*0050*/  IMAD.WIDE.U32 R2, R5, 0x4, R2 ;  /* 0x0000000405027825 */ /* 0x004fcc00078e0002 */
[----:B------:R-:W2:Y:S01]  /*0060*/  LDG.E R2, desc[UR4][R2.64] ;  /* 0x0000000402027981 */ /* 0x000ea2000c1e1900 */
[----:B------:R-:W-:-:S03]  /*0070*/  LOP3.LUT P0, RZ, R4, 0x3f, RZ, 0xc0, !PT ;  /* 0x0000003f04ff7812 */ /* 0x000fc6000780c0ff */
[----:B--2---:R-:W1:Y:S02]  /*0080*/  SHFL.BFLY PT, R5, R2, 0x8, 0x1f ;  /* 0x0d001f0002057f89 */ /* 0x004e6400000e0000 */
[----:B-1----:R-:W-:-:S05]  /*0090*/  FADD R5, R2, R5 ;  /* 0x0000000502057221 */ /* 0x002fca0000000000 */
[----:B------:R-:W1:Y:S02]  /*00a0*/  SHFL.BFLY PT, R0, R5, 0x4, 0x1f ;  /* 0x0c801f0005007f89 */ /* 0x000e6400000e0000 */
[----:B-1----:R-:W-:-:S05]  /*00b0*/  FADD R0, R5, R0 ;  /* 0x0000000005007221 */ /* 0x002fca0000000000 */
[----:B------:R-:W1:Y:S02]  /*00c0*/  SHFL.BFLY PT, R7, R0, 0x2, 0x1f ;  /* 0x0c401f0000077f89 */ /* 0x000e6400000e0000 */
[----:B-1----:R-:W-:-:S05]  /*00d0*/  FADD R7, R0, R7 ;  /* 0x0000000700077221 */ /* 0x002fca0000000000 */
[----:B------:R1:W2:Y:S01]  /*00e0*/  SHFL.BFLY PT, R4, R7, 0x1, 0x1f ;  /* 0x0c201f0007047f89 */ /* 0x0002a200000e0000 */
[----:B------:R-:W-:Y:S05]  /*00f0*/  @P0 EXIT ;  /* 0x000000000000094d */ /* 0x000fea0003800000 */
[----:B------:R-:W0:Y:S01]  /*0100*/  LDC.64 R2, c[0x0][0x218] ;  /* 0x00008600ff027b82 */ /* 0x000e220000000a00 */
[----:B-12---:R-:W-:-:S05]  /*0110*/  FADD R7, R7, R4 ;  /* 0x0000000407077221 */ /* 0x006fca0000000000 */
[----:B0-----:R-:W-:Y:S01]  /*0120*/  STG.E desc[UR4][R2.64], R7 ;  /* 0x0000000702007986 */ /* 0x001fe2000c101904 */
[----:B------:R-:W-:Y:S05]  /*0130*/  EXIT ;  /* 0x000000000000794d */ /* 0x000fea0003800000 */
.L_x_0:
[----:B------:R-:W-:-:S00]  /*0140*/  BRA `(.L_x_0) ;  /* 0xfffffffc00fc7947 */ /* 0x000fc0000383ffff */
[----:B------:R-:W-:-:S00]  /*0150*/  NOP ;  /* 0x0000000000007918 */ /* 0x000fc00000000000 */
        /* <DEDUP_REMOVED lines=10> */
.L_x_1:


//--------------------- .nv.constant0.triton_per_fused_abs_mean_sub_28 --------------------------
	.section	.nv.constant0.triton_per_fused_abs_mean_sub_28,"a",@progbits
	.sectionflags	@""
	.align	4
.nv.constant0.triton_per_fused_abs_mean_sub_28:
	.zero		548
